//
// Generated by NVIDIA NVVM Compiler
//
// Compiler Build ID: CL-36424714
// Cuda compilation tools, release 13.0, V13.0.88
// Based on NVVM 20.0.0
//

.version 9.0
.target sm_100
.address_size 64

	// .globl	_Z19arith_uarovi_kernelPfS_S_i

.visible .entry _Z19arith_uarovi_kernelPfS_S_i(
	.param .u64 .ptr .align 1 _Z19arith_uarovi_kernelPfS_S_i_param_0,
	.param .u64 .ptr .align 1 _Z19arith_uarovi_kernelPfS_S_i_param_1,
	.param .u64 .ptr .align 1 _Z19arith_uarovi_kernelPfS_S_i_param_2,
	.param .u32 _Z19arith_uarovi_kernelPfS_S_i_param_3
)
{
	.reg .pred 	%p<5>;
	.reg .b32 	%r<10>;
	.reg .b32 	%f<29>;
	.reg .b64 	%rd<11>;

	ld.param.u64 	%rd1, [_Z19arith_uarovi_kernelPfS_S_i_param_0];
	ld.param.u64 	%rd2, [_Z19arith_uarovi_kernelPfS_S_i_param_1];
	ld.param.u64 	%rd3, [_Z19arith_uarovi_kernelPfS_S_i_param_2];
	ld.param.u32 	%r2, [_Z19arith_uarovi_kernelPfS_S_i_param_3];
	mov.u32 	%r3, %ctaid.x;
	mov.u32 	%r4, %ntid.x;
	mov.u32 	%r5, %tid.x;
	mad.lo.s32 	%r1, %r3, %r4, %r5;
	setp.ge.s32 	%p1, %r1, %r2;
	@%p1 bra 	$L__BB0_2;
	cvta.to.global.u64 	%rd4, %rd1;
	cvta.to.global.u64 	%rd5, %rd2;
	cvta.to.global.u64 	%rd6, %rd3;
	mul.wide.s32 	%rd7, %r1, 4;
	add.s64 	%rd8, %rd4, %rd7;
	ld.global.f32 	%f1, [%rd8];
	neg.f32 	%f2, %f1;
	add.s64 	%rd9, %rd5, %rd7;
	ld.global.f32 	%f3, [%rd9];
	max.f32 	%f4, %f2, %f3;
	abs.f32 	%f5, %f4;
	add.f32 	%f6, %f5, 0f3F800000;
	setp.lt.f32 	%p2, %f6, 0f00800000;
	mul.f32 	%f7, %f6, 0f4B000000;
	selp.f32 	%f8, %f7, %f6, %p2;
	selp.f32 	%f9, 0fC1B80000, 0f00000000, %p2;
	mov.b32 	%r6, %f8;
	add.s32 	%r7, %r6, -1059760811;
	and.b32  	%r8, %r7, -8388608;
	sub.s32 	%r9, %r6, %r8;
	mov.b32 	%f10, %r9;
	cvt.rn.f32.s32 	%f11, %r8;
	fma.rn.f32 	%f12, %f11, 0f34000000, %f9;
	add.f32 	%f13, %f10, 0fBF800000;
	fma.rn.f32 	%f14, %f13, 0fBE055027, 0f3E1039F6;
	fma.rn.f32 	%f15, %f14, %f13, 0fBDF8CDCC;
	fma.rn.f32 	%f16, %f15, %f13, 0f3E0F2955;
	fma.rn.f32 	%f17, %f16, %f13, 0fBE2AD8B9;
	fma.rn.f32 	%f18, %f17, %f13, 0f3E4CED0B;
	fma.rn.f32 	%f19, %f18, %f13, 0fBE7FFF22;
	fma.rn.f32 	%f20, %f19, %f13, 0f3EAAAA78;
	fma.rn.f32 	%f21, %f20, %f13, 0fBF000000;
	mul.f32 	%f22, %f13, %f21;
	fma.rn.f32 	%f23, %f22, %f13, %f13;
	fma.rn.f32 	%f24, %f12, 0f3F317218, %f23;
	setp.gt.u32 	%p3, %r6, 2139095039;
	fma.rn.f32 	%f25, %f8, 0f7F800000, 0f7F800000;
	selp.f32 	%f26, %f25, %f24, %p3;
	setp.eq.f32 	%p4, %f8, 0f00000000;
	selp.f32 	%f27, 0fFF800000, %f26, %p4;
	max.f32 	%f28, %f27, %f3;
	add.s64 	%rd10, %rd6, %rd7;
	st.global.f32 	[%rd10], %f28;
$L__BB0_2:
	ret;

}


// ===== COMPILED SASS (sm_100) =====

	.target	sm_100

	.elftype	@"ET_EXEC"


//--------------------- .note.nv.tkinfo           --------------------------
	.section	.note.nv.tkinfo,"",@"SHT_NOTE"
	.sectionflags	@"SHF_NOTE_NV_TKINFO"
	.tkinfo
        /*0018*/ 	.word	0x00000002
        /*0030*/ 	.string	""
        /*0030*/ 	.string	"ptxas"
        /*0030*/ 	.string	"Cuda compilation tools, release 13.0, V13.0.88"
        /*0030*/ 	.string	"Build cuda_13.0.r13.0/compiler.36424714_0"
        /*0030*/ 	.string	"-arch sm_100 -m 64 "



//--------------------- .note.nv.cuinfo           --------------------------
	.section	.note.nv.cuinfo,"",@"SHT_NOTE"
	.sectionflags	@"SHF_NOTE_NV_CUINFO"
        /*0018*/ 	.short	0x0002
        /*001a*/ 	.short	0x0064
        /*001c*/ 	.short	0x0082
	.zero		2


//--------------------- .nv.info                  --------------------------
	.section	.nv.info,"",@"SHT_CUDA_INFO"
	.align	4


	//----- nvinfo : EIATTR_REGCOUNT
	.align		4
        /*0000*/ 	.byte	0x04, 0x2f
        /*0002*/ 	.short	(.L_1 - .L_0)
	.align		4
.L_0:
        /*0004*/ 	.word	index@(_Z19arith_uarovi_kernelPfS_S_i)
        /*0008*/ 	.word	0x0000000c


	//----- nvinfo : EIATTR_FRAME_SIZE
	.align		4
.L_1:
        /*000c*/ 	.byte	0x04, 0x11
        /*000e*/ 	.short	(.L_3 - .L_2)
	.align		4
.L_2:
        /*0010*/ 	.word	index@(_Z19arith_uarovi_kernelPfS_S_i)
        /*0014*/ 	.word	0x00000000


	//----- nvinfo : EIATTR_MIN_STACK_SIZE
	.align		4
.L_3:
        /*0018*/ 	.byte	0x04, 0x12
        /*001a*/ 	.short	(.L_5 - .L_4)
	.align		4
.L_4:
        /*001c*/ 	.word	index@(_Z19arith_uarovi_kernelPfS_S_i)
        /*0020*/ 	.word	0x00000000
.L_5:


//--------------------- .nv.compat                --------------------------
	.section	.nv.compat,"",@"SHT_CUDA_COMPAT_INFO"
	.align	4
        /*0000*/ 	.byte	0x02, 0x09, 0x00, 0x00, 0x02, 0x02, 0x01, 0x00, 0x02, 0x05, 0x05, 0x00, 0x03, 0x07, 0x01, 0x01
        /*0010*/ 	.byte	0x02, 0x03, 0x00, 0x00, 0x02, 0x06, 0x01, 0x00, 0x04, 0x0b, 0x08, 0x00, 0x09, 0x00, 0x00, 0x00
        /*0020*/ 	.byte	0x00, 0x00, 0x00, 0x00


//--------------------- .nv.info._Z19arith_uarovi_kernelPfS_S_i --------------------------
	.section	.nv.info._Z19arith_uarovi_kernelPfS_S_i,"",@"SHT_CUDA_INFO"
	.sectionflags	@""
	.align	4


	//----- nvinfo : EIATTR_CUDA_API_VERSION
	.align		4
        /*0000*/ 	.byte	0x04, 0x37
        /*0002*/ 	.short	(.L_7 - .L_6)
.L_6:
        /*0004*/ 	.word	0x00000082


	//----- nvinfo : EIATTR_KPARAM_INFO
	.align		4
.L_7:
        /*0008*/ 	.byte	0x04, 0x17
        /*000a*/ 	.short	(.L_9 - .L_8)
.L_8:
        /*000c*/ 	.word	0x00000000
        /*0010*/ 	.short	0x0003
        /*0012*/ 	.short	0x0018
        /*0014*/ 	.byte	0x00, 0xf0, 0x11, 0x00


	//----- nvinfo : EIATTR_KPARAM_INFO
	.align		4
.L_9:
        /*0018*/ 	.byte	0x04, 0x17
        /*001a*/ 	.short	(.L_11 - .L_10)
.L_10:
        /*001c*/ 	.word	0x00000000
        /*0020*/ 	.short	0x0002
        /*0022*/ 	.short	0x0010
        /*0024*/ 	.byte	0x00, 0xf5, 0x21, 0x00


	//----- nvinfo : EIATTR_KPARAM_INFO
	.align		4
.L_11:
        /*0028*/ 	.byte	0x04, 0x17
        /*002a*/ 	.short	(.L_13 - .L_12)
.L_12:
        /*002c*/ 	.word	0x00000000
        /*0030*/ 	.short	0x0001
        /*0032*/ 	.short	0x0008
        /*0034*/ 	.byte	0x00, 0xf5, 0x21, 0x00


	//----- nvinfo : EIATTR_KPARAM_INFO
	.align		4
.L_13:
        /*0038*/ 	.byte	0x04, 0x17
        /*003a*/ 	.short	(.L_15 - .L_14)
.L_14:
        /*003c*/ 	.word	0x00000000
        /*0040*/ 	.short	0x0000
        /*0042*/ 	.short	0x0000
        /*0044*/ 	.byte	0x00, 0xf5, 0x21, 0x00


	//----- nvinfo : EIATTR_SPARSE_MMA_MASK
	.align		4
.L_15:
        /*0048*/ 	.byte	0x03, 0x50
        /*004a*/ 	.short	0x0000


	//----- nvinfo : EIATTR_MAXREG_COUNT
	.align		4
        /*004c*/ 	.byte	0x03, 0x1b
        /*004e*/ 	.short	0x00ff


	//----- nvinfo : EIATTR_MERCURY_ISA_VERSION
	.align		4
        /*0050*/ 	.byte	0x03, 0x5f
        /*0052*/ 	.short	0x0101


	//----- nvinfo : EIATTR_VRC_CTA_INIT_COUNT
	.align		4
        /*0054*/ 	.byte	0x02, 0x4a
	.zero		1
	.zero		1


	//----- nvinfo : EIATTR_EXIT_INSTR_OFFSETS
	.align		4
        /*0058*/ 	.byte	0x04, 0x1c
        /*005a*/ 	.short	(.L_17 - .L_16)


	//   ....[0]....
.L_16:
        /*005c*/ 	.word	0x00000070


	//   ....[1]....
        /*0060*/ 	.word	0x000002c0


	//----- nvinfo : EIATTR_CBANK_PARAM_SIZE
	.align		4
.L_17:
        /*0064*/ 	.byte	0x03, 0x19
        /*0066*/ 	.short	0x001c


	//----- nvinfo : EIATTR_PARAM_CBANK
	.align		4
        /*0068*/ 	.byte	0x04, 0x0a
        /*006a*/ 	.short	(.L_19 - .L_18)
	.align		4
.L_18:
        /*006c*/ 	.word	index@(.nv.constant0._Z19arith_uarovi_kernelPfS_S_i)
        /*0070*/ 	.short	0x0380
        /*0072*/ 	.short	0x001c


	//----- nvinfo : EIATTR_SW_WAR
	.align		4
.L_19:
        /*0074*/ 	.byte	0x04, 0x36
        /*0076*/ 	.short	(.L_21 - .L_20)
.L_20:
        /*0078*/ 	.word	0x00000008
.L_21:


//--------------------- .nv.callgraph             --------------------------
	.section	.nv.callgraph,"",@"SHT_CUDA_CALLGRAPH"
	.align	4
	.sectionentsize	8
	.align		4
        /*0000*/ 	.word	0x00000000
	.align		4
        /*0004*/ 	.word	0xffffffff
	.align		4
        /*0008*/ 	.word	0x00000000
	.align		4
        /*000c*/ 	.word	0xfffffffe
	.align		4
        /*0010*/ 	.word	0x00000000
	.align		4
        /*0014*/ 	.word	0xfffffffd
	.align		4
        /*0018*/ 	.word	0x00000000
	.align		4
        /*001c*/ 	.word	0xfffffffc


//--------------------- .text._Z19arith_uarovi_kernelPfS_S_i --------------------------
	.section	.text._Z19arith_uarovi_kernelPfS_S_i,"ax",@progbits
	.align	128
        .global         _Z19arith_uarovi_kernelPfS_S_i
        .type           _Z19arith_uarovi_kernelPfS_S_i,@function
        .size           _Z19arith_uarovi_kernelPfS_S_i,(.L_x_1 - _Z19arith_uarovi_kernelPfS_S_i)
        .other          _Z19arith_uarovi_kernelPfS_S_i,@"STO_CUDA_ENTRY STV_DEFAULT"
_Z19arith_uarovi_kernelPfS_S_i:
.text._Z19arith_uarovi_kernelPfS_S_i:
[----:B------:R-:W-:Y:S01]  /*0000*/  LDC R1, c[0x0][0x37c] ;  /* 0x0000df00ff017b82 */ /* 0x000fe20000000800 */
[----:B------:R-:W0:Y:S07]  /*0010*/  S2R R3, SR_TID.X ;  /* 0x0000000000037919 */ /* 0x000e2e0000002100 */
[----:B------:R-:W0:Y:S01]  /*0020*/  S2UR UR4, SR_CTAID.X ;  /* 0x00000000000479c3 */ /* 0x000e220000002500 */
[----:B------:R-:W1:Y:S07]  /*0030*/  LDCU UR5, c[0x0][0x398] ;  /* 0x00007300ff0577ac */ /* 0x000e6e0008000800 */
[----:B------:R-:W0:Y:S02]  /*0040*/  LDC R2, c[0x0][0x360] ;  /* 0x0000d800ff027b82 */ /* 0x000e240000000800 */
[----:B0-----:R-:W-:-:S05]  /*0050*/  IMAD R2, R2, UR4, R3 ;  /* 0x0000000402027c24 */ /* 0x001fca000f8e0203 */
[----:B-1----:R-:W-:-:S13]  /*0060*/  ISETP.GE.AND P0, PT, R2, UR5, PT ;  /* 0x0000000502007c0c */ /* 0x002fda000bf06270 */
[----:B------:R-:W-:Y:S05]  /*0070*/  @P0 EXIT ;  /* 0x000000000000094d */ /* 0x000fea0003800000 */
[----:B------:R-:W0:Y:S01]  /*0080*/  LDC.64 R4, c[0x0][0x380] ;  /* 0x0000e000ff047b82 */ /* 0x000e220000000a00 */
[----:B------:R-:W1:Y:S07]  /*0090*/  LDCU.64 UR4, c[0x0][0x358] ;  /* 0x00006b00ff0477ac */ /* 0x000e6e0008000a00 */
[----:B------:R-:W2:Y:S01]  /*00a0*/  LDC.64 R6, c[0x0][0x388] ;  /* 0x0000e200ff067b82 */ /* 0x000ea20000000a00 */
[----:B0-----:R-:W-:-:S06]  /*00b0*/  IMAD.WIDE R4, R2, 0x4, R4 ;  /* 0x0000000402047825 */ /* 0x001fcc00078e0204 */
[----:B-1----:R-:W3:Y:S01]  /*00c0*/  LDG.E R4, desc[UR4][R4.64] ;  /* 0x0000000404047981 */ /* 0x002ee2000c1e1900 */
[----:B--2---:R-:W-:-:S06]  /*00d0*/  IMAD.WIDE R6, R2, 0x4, R6 ;  /* 0x0000000402067825 */ /* 0x004fcc00078e0206 */
[----:B------:R0:W3:Y:S01]  /*00e0*/  LDG.E R7, desc[UR4][R6.64] ;  /* 0x0000000406077981 */ /* 0x0000e2000c1e1900 */
[----:B------:R-:W-:Y:S01]  /*00f0*/  HFMA2 R9, -RZ, RZ, 1.5048828125, 33.21875 ;  /* 0x3e055027ff097431 */ /* 0x000fe200000001ff */
[----:B0-----:R-:W-:Y:S02]  /*0100*/  MOV R6, 0x7f800000 ;  /* 0x7f80000000067802 */ /* 0x001fe40000000f00 */
[----:B---3--:R-:W-:Y:S02]  /*0110*/  FMNMX R0, -R4, R7, !PT ;  /* 0x0000000704007209 */ /* 0x008fe40007800100 */
[----:B------:R-:W0:Y:S03]  /*0120*/  LDC.64 R4, c[0x0][0x390] ;  /* 0x0000e400ff047b82 */ /* 0x000e260000000a00 */
[----:B------:R-:W-:-:S05]  /*0130*/  FADD R3, |R0|, 1 ;  /* 0x3f80000000037421 */ /* 0x000fca0000000200 */
[----:B------:R-:W-:-:S04]  /*0140*/  IADD3 R0, PT, PT, R3, -0x3f2aaaab, RZ ;  /* 0xc0d5555503007810 */ /* 0x000fc80007ffe0ff */
[----:B------:R-:W-:-:S04]  /*0150*/  LOP3.LUT R0, R0, 0xff800000, RZ, 0xc0, !PT ;  /* 0xff80000000007812 */ /* 0x000fc800078ec0ff */
[----:B------:R-:W-:-:S05]  /*0160*/  IADD3 R8, PT, PT, R3, -R0, RZ ;  /* 0x8000000003087210 */ /* 0x000fca0007ffe0ff */
[----:B------:R-:W-:-:S04]  /*0170*/  FADD R8, R8, -1 ;  /* 0xbf80000008087421 */ /* 0x000fc80000000000 */
[----:B------:R-:W-:-:S04]  /*0180*/  FFMA R9, R8, -R9, 0.14084610342979431152 ;  /* 0x3e1039f608097423 */ /* 0x000fc80000000809 */
[----:B------:R-:W-:-:S04]  /*0190*/  FFMA R9, R8, R9, -0.12148627638816833496 ;  /* 0xbdf8cdcc08097423 */ /* 0x000fc80000000009 */
[----:B------:R-:W-:-:S04]  /*01a0*/  FFMA R9, R8, R9, 0.13980610668659210205 ;  /* 0x3e0f295508097423 */ /* 0x000fc80000000009 */
[----:B------:R-:W-:-:S04]  /*01b0*/  FFMA R9, R8, R9, -0.16684235632419586182 ;  /* 0xbe2ad8b908097423 */ /* 0x000fc80000000009 */
[----:B------:R-:W-:-:S04]  /*01c0*/  FFMA R9, R8, R9, 0.20012299716472625732 ;  /* 0x3e4ced0b08097423 */ /* 0x000fc80000000009 */
[----:B------:R-:W-:-:S04]  /*01d0*/  FFMA R9, R8, R9, -0.24999669194221496582 ;  /* 0xbe7fff2208097423 */ /* 0x000fc80000000009 */
[----:B------:R-:W-:Y:S01]  /*01e0*/  FFMA R9, R8, R9, 0.33333182334899902344 ;  /* 0x3eaaaa7808097423 */ /* 0x000fe20000000009 */
[----:B------:R-:W-:-:S03]  /*01f0*/  ISETP.GT.U32.AND P0, PT, R3, 0x7f7fffff, PT ;  /* 0x7f7fffff0300780c */ /* 0x000fc60003f04070 */
[----:B------:R-:W-:Y:S01]  /*0200*/  FFMA R9, R8, R9, -0.5 ;  /* 0xbf00000008097423 */ /* 0x000fe20000000009 */
[----:B------:R-:W-:-:S03]  /*0210*/  I2FP.F32.S32 R0, R0 ;  /* 0x0000000000007245 */ /* 0x000fc60000201400 */
[----:B------:R-:W-:Y:S02]  /*0220*/  FMUL R9, R8, R9 ;  /* 0x0000000908097220 */ /* 0x000fe40000400000 */
[----:B------:R-:W-:Y:S02]  /*0230*/  FFMA R0, R0, 1.1920928955078125e-07, RZ ;  /* 0x3400000000007823 */ /* 0x000fe400000000ff */
[----:B------:R-:W-:-:S04]  /*0240*/  FFMA R9, R8, R9, R8 ;  /* 0x0000000908097223 */ /* 0x000fc80000000008 */
[----:B------:R-:W-:Y:S01]  /*0250*/  FFMA R0, R0, 0.69314718246459960938, R9 ;  /* 0x3f31721800007823 */ /* 0x000fe20000000009 */
[C---:B------:R-:W-:Y:S01]  /*0260*/  @P0 FFMA R0, R3.reuse, R6, +INF ;  /* 0x7f80000003000423 */ /* 0x040fe20000000006 */
[----:B------:R-:W-:-:S04]  /*0270*/  FSETP.NEU.AND P0, PT, R3, RZ, PT ;  /* 0x000000ff0300720b */ /* 0x000fc80003f0d000 */
[----:B------:R-:W-:Y:S01]  /*0280*/  FSEL R0, R0, -INF , P0 ;  /* 0xff80000000007808 */ /* 0x000fe20000000000 */
[----:B0-----:R-:W-:-:S03]  /*0290*/  IMAD.WIDE R2, R2, 0x4, R4 ;  /* 0x0000000402027825 */ /* 0x001fc600078e0204 */
[----:B------:R-:W-:-:S05]  /*02a0*/  FMNMX R7, R7, R0, !PT ;  /* 0x0000000007077209 */ /* 0x000fca0007800000 */
[----:B------:R-:W-:Y:S01]  /*02b0*/  STG.E desc[UR4][R2.64], R7 ;  /* 0x0000000702007986 */ /* 0x000fe2000c101904 */
[----:B------:R-:W-:Y:S05]  /*02c0*/  EXIT ;  /* 0x000000000000794d */ /* 0x000fea0003800000 */
.L_x_0:
[----:B------:R-:W-:-:S00]  /*02d0*/  BRA `(.L_x_0) ;  /* 0xfffffffc00fc7947 */ /* 0x000fc0000383ffff */
[----:B------:R-:W-:-:S00]  /*02e0*/  NOP ;  /* 0x0000000000007918 */ /* 0x000fc00000000000 */
        /* <DEDUP_REMOVED lines=9> */
.L_x_1:


//--------------------- .nv.shared.reserved.0     --------------------------
	.section	.nv.shared.reserved.0,"aw",@nobits
	.weak		__nv_reservedSMEM_offset_0_alias
	.size		__nv_reservedSMEM_offset_0_alias, 0, 64
	.other		__nv_reservedSMEM_offset_0_alias,@"STO_CUDA_RESERVED_SHARED STV_DEFAULT"
__nv_reservedSMEM_offset_0_alias:
	.zero		0
	.zero		64


//--------------------- .nv.constant0._Z19arith_uarovi_kernelPfS_S_i --------------------------
	.section	.nv.constant0._Z19arith_uarovi_kernelPfS_S_i,"a",@progbits
	.sectionflags	@""
	.align	4
.nv.constant0._Z19arith_uarovi_kernelPfS_S_i:
	.zero		924


//--------------------- SYMBOLS --------------------------

	.type		.nv.reservedSmem.offset0,@object
	.size		.nv.reservedSmem.offset0,0x4
